	.headerflags	@"EF_CUDA_TEXMODE_UNIFIED EF_CUDA_64BIT_ADDRESS EF_CUDA_ACCELERATORS EF_CUDA_SM90 EF_CUDA_VIRTUAL_SM(EF_CUDA_SM90)"
	.elftype	@"ET_EXEC"


//--------------------- .nv.info                  --------------------------
	.section	.nv.info,"",@"SHT_CUDA_INFO"
	.align	4


	//----- nvinfo : EIATTR_REGCOUNT
	.align		4
        /*0000*/ 	.byte	0x04, 0x2f
        /*0002*/ 	.short	(.L_3 - .L_2)
	.align		4
.L_2:
        /*0004*/ 	.word	index@(triton_poi_fused__native_batch_norm_legit_no_training_relu_6)
        /*0008*/ 	.word	0x00000016


	//----- nvinfo : EIATTR_MIN_STACK_SIZE
	.align		4
.L_3:
        /*000c*/ 	.byte	0x04, 0x12
        /*000e*/ 	.short	(.L_5 - .L_4)
	.align		4
.L_4:
        /*0010*/ 	.word	index@(triton_poi_fused__native_batch_norm_legit_no_training_relu_6)
        /*0014*/ 	.word	0x00000000


	//----- nvinfo : EIATTR_FRAME_SIZE
	.align		4
.L_5:
        /*0018*/ 	.byte	0x04, 0x11
        /*001a*/ 	.short	(.L_7 - .L_6)
	.align		4
.L_6:
        /*001c*/ 	.word	index@(triton_poi_fused__native_batch_norm_legit_no_training_relu_6)
        /*0020*/ 	.word	0x00000000


	//----- nvinfo : EIATTR_MIN_STACK_SIZE
	.align		4
.L_7:
        /*0024*/ 	.byte	0x04, 0x12
        /*0026*/ 	.short	(.L_9 - .L_8)
	.align		4
.L_8:
        /*0028*/ 	.word	index@(triton_poi_fused__native_batch_norm_legit_no_training_relu_6)
        /*002c*/ 	.word	0x00000000
.L_9:


//--------------------- .nv.info.triton_poi_fused__native_batch_norm_legit_no_training_relu_6 --------------------------
	.section	.nv.info.triton_poi_fused__native_batch_norm_legit_no_training_relu_6,"",@"SHT_CUDA_INFO"
	.sectionflags	@""
	.align	4


	//----- nvinfo : EIATTR_CUDA_API_VERSION
	.align		4
        /*0000*/ 	.byte	0x04, 0x37
        /*0002*/ 	.short	(.L_11 - .L_10)
.L_10:
        /*0004*/ 	.word	0x0000007c


	//----- nvinfo : EIATTR_KPARAM_INFO
	.align		4
.L_11:
        /*0008*/ 	.byte	0x04, 0x17
        /*000a*/ 	.short	(.L_13 - .L_12)
.L_12:
        /*000c*/ 	.word	0x00000000
        /*0010*/ 	.short	0x0006
        /*0012*/ 	.short	0x0030
        /*0014*/ 	.byte	0x00, 0xf0, 0x11, 0x00


	//----- nvinfo : EIATTR_KPARAM_INFO
	.align		4
.L_13:
        /*0018*/ 	.byte	0x04, 0x17
        /*001a*/ 	.short	(.L_15 - .L_14)
.L_14:
        /*001c*/ 	.word	0x00000000
        /*0020*/ 	.short	0x0005
        /*0022*/ 	.short	0x0028
        /*0024*/ 	.byte	0x00, 0xf4, 0x21, 0x00


	//----- nvinfo : EIATTR_KPARAM_INFO
	.align		4
.L_15:
        /*0028*/ 	.byte	0x04, 0x17
        /*002a*/ 	.short	(.L_17 - .L_16)
.L_16:
        /*002c*/ 	.word	0x00000000
        /*0030*/ 	.short	0x0004
        /*0032*/ 	.short	0x0020
        /*0034*/ 	.byte	0x00, 0xf4, 0x21, 0x00


	//----- nvinfo : EIATTR_KPARAM_INFO
	.align		4
.L_17:
        /*0038*/ 	.byte	0x04, 0x17
        /*003a*/ 	.short	(.L_19 - .L_18)
.L_18:
        /*003c*/ 	.word	0x00000000
        /*0040*/ 	.short	0x0003
        /*0042*/ 	.short	0x0018
        /*0044*/ 	.byte	0x00, 0xf4, 0x21, 0x00


	//----- nvinfo : EIATTR_KPARAM_INFO
	.align		4
.L_19:
        /*0048*/ 	.byte	0x04, 0x17
        /*004a*/ 	.short	(.L_21 - .L_20)
.L_20:
        /*004c*/ 	.word	0x00000000
        /*0050*/ 	.short	0x0002
        /*0052*/ 	.short	0x0010
        /*0054*/ 	.byte	0x00, 0xf4, 0x21, 0x00


	//----- nvinfo : EIATTR_KPARAM_INFO
	.align		4
.L_21:
        /*0058*/ 	.byte	0x04, 0x17
        /*005a*/ 	.short	(.L_23 - .L_22)
.L_22:
        /*005c*/ 	.word	0x00000000
        /*0060*/ 	.short	0x0001
        /*0062*/ 	.short	0x0008
        /*0064*/ 	.byte	0x00, 0xf4, 0x21, 0x00


	//----- nvinfo : EIATTR_KPARAM_INFO
	.align		4
.L_23:
        /*0068*/ 	.byte	0x04, 0x17
        /*006a*/ 	.short	(.L_25 - .L_24)
.L_24:
        /*006c*/ 	.word	0x00000000
        /*0070*/ 	.short	0x0000
        /*0072*/ 	.short	0x0000
        /*0074*/ 	.byte	0x00, 0xf4, 0x21, 0x00


	//----- nvinfo : EIATTR_SPARSE_MMA_MASK
	.align		4
.L_25:
        /*0078*/ 	.byte	0x03, 0x50
        /*007a*/ 	.short	0x0000


	//----- nvinfo : EIATTR_MAXREG_COUNT
	.align		4
        /*007c*/ 	.byte	0x03, 0x1b
        /*007e*/ 	.short	0x00ff


	//----- nvinfo : EIATTR_EXIT_INSTR_OFFSETS
	.align		4
        /*0080*/ 	.byte	0x04, 0x1c
        /*0082*/ 	.short	(.L_27 - .L_26)


	//   ....[0]....
.L_26:
        /*0084*/ 	.word	0x00000410


	//   ....[1]....
        /*0088*/ 	.word	0x00000430


	//----- nvinfo : EIATTR_REQNTID
	.align		4
.L_27:
        /*008c*/ 	.byte	0x04, 0x10
        /*008e*/ 	.short	(.L_29 - .L_28)
.L_28:
        /*0090*/ 	.word	0x00000080
        /*0094*/ 	.word	0x00000001
        /*0098*/ 	.word	0x00000001


	//----- nvinfo : EIATTR_CBANK_PARAM_SIZE
	.align		4
.L_29:
        /*009c*/ 	.byte	0x03, 0x19
        /*009e*/ 	.short	0x0034


	//----- nvinfo : EIATTR_PARAM_CBANK
	.align		4
        /*00a0*/ 	.byte	0x04, 0x0a
        /*00a2*/ 	.short	(.L_31 - .L_30)
	.align		4
.L_30:
        /*00a4*/ 	.word	index@(.nv.constant0.triton_poi_fused__native_batch_norm_legit_no_training_relu_6)
        /*00a8*/ 	.short	0x0210
        /*00aa*/ 	.short	0x0034


	//----- nvinfo : EIATTR_SW_WAR
	.align		4
.L_31:
        /*00ac*/ 	.byte	0x04, 0x36
        /*00ae*/ 	.short	(.L_33 - .L_32)
.L_32:
        /*00b0*/ 	.word	0x00000008
.L_33:


//--------------------- .nv.callgraph             --------------------------
	.section	.nv.callgraph,"",@"SHT_CUDA_CALLGRAPH"
	.align	4
	.sectionentsize	8
	.align		4
        /*0000*/ 	.word	0x00000000
	.align		4
        /*0004*/ 	.word	0xffffffff
	.align		4
        /*0008*/ 	.word	0x00000000
	.align		4
        /*000c*/ 	.word	0xfffffffe
	.align		4
        /*0010*/ 	.word	0x00000000
	.align		4
        /*0014*/ 	.word	0xfffffffd
	.align		4
        /*0018*/ 	.word	0x00000000
	.align		4
        /*001c*/ 	.word	0xfffffffc


//--------------------- .nv.constant4             --------------------------
	.section	.nv.constant4,"a",@progbits
	.align	8
	.align		8
.nv.constant4:
        /*0000*/ 	.dword	_$_str
	.align		8
        /*0008*/ 	.dword	_$_str_$_2


//--------------------- .text.triton_poi_fused__native_batch_norm_legit_no_training_relu_6 --------------------------
	.section	.text.triton_poi_fused__native_batch_norm_legit_no_training_relu_6,"ax",@progbits
	.align	128
        .global         triton_poi_fused__native_batch_norm_legit_no_training_relu_6
        .type           triton_poi_fused__native_batch_norm_legit_no_training_relu_6,@function
        .size           triton_poi_fused__native_batch_norm_legit_no_training_relu_6,(.L_x_1 - triton_poi_fused__native_batch_norm_legit_no_training_relu_6)
        .other          triton_poi_fused__native_batch_norm_legit_no_training_relu_6,@"STO_CUDA_ENTRY STV_DEFAULT"
triton_poi_fused__native_batch_norm_legit_no_training_relu_6:
.text.triton_poi_fused__native_batch_norm_legit_no_training_relu_6:
[----:B------:R-:W0:Y:S01]  /*0000*/  LDC R1, c[0x0][0x28] ;  /* 0x00000a00ff017b82 */ /* 0x000e220000000800 */
[----:B------:R-:W1:Y:S07]  /*0010*/  S2R R0, SR_TID.X ;  /* 0x0000000000007919 */ /* 0x000e6e0000002100 */
[----:B------:R-:W2:Y:S01]  /*0020*/  LDC.64 R8, c[0x0][0x220] ;  /* 0x00008800ff087b82 */ /* 0x000ea20000000a00 */
[----:B------:R-:W-:Y:S01]  /*0030*/  ULDC.64 UR4, c[0x0][0x208] ;  /* 0x0000820000047ab9 */ /* 0x000fe20000000a00 */
[----:B------:R-:W3:Y:S06]  /*0040*/  S2R R3, SR_CTAID.X ;  /* 0x0000000000037919 */ /* 0x000eec0000002500 */
[----:B------:R-:W4:Y:S08]  /*0050*/  LDC.64 R12, c[0x0][0x210] ;  /* 0x00008400ff0c7b82 */ /* 0x000f300000000a00 */
[----:B------:R-:W5:Y:S08]  /*0060*/  LDC.64 R14, c[0x0][0x218] ;  /* 0x00008600ff0e7b82 */ /* 0x000f700000000a00 */
[----:B------:R-:W5:Y:S01]  /*0070*/  LDC.64 R16, c[0x0][0x228] ;  /* 0x00008a00ff107b82 */ /* 0x000f620000000a00 */
[----:B-1----:R-:W-:-:S07]  /*0080*/  SHF.L.U32 R0, R0, 0x1, RZ ;  /* 0x0000000100007819 */ /* 0x002fce00000006ff */
[----:B------:R-:W1:Y:S01]  /*0090*/  LDC.64 R18, c[0x0][0x230] ;  /* 0x00008c00ff127b82 */ /* 0x000e620000000a00 */
[----:B------:R-:W-:-:S04]  /*00a0*/  LOP3.LUT R0, R0, 0xfe, RZ, 0xc0, !PT ;  /* 0x000000fe00007812 */ /* 0x000fc800078ec0ff */
[----:B---3--:R-:W-:-:S04]  /*00b0*/  LEA R0, R3, R0, 0x8 ;  /* 0x0000000003007211 */ /* 0x008fc800078e40ff */
[C---:B------:R-:W-:Y:S01]  /*00c0*/  ISETP.GE.AND P0, PT, R0.reuse, 0x4800, PT ;  /* 0x000048000000780c */ /* 0x040fe20003f06270 */
[----:B------:R-:W-:-:S05]  /*00d0*/  IMAD.HI R2, R0, 0x38e38e39, RZ ;  /* 0x38e38e3900027827 */ /* 0x000fca00078e02ff */
[----:B------:R-:W-:-:S04]  /*00e0*/  SHF.R.U32.HI R3, RZ, 0x1f, R2 ;  /* 0x0000001fff037819 */ /* 0x000fc80000011602 */
[----:B------:R-:W-:-:S05]  /*00f0*/  LEA.HI.SX32 R3, R2, R3, 0x1c ;  /* 0x0000000302037211 */ /* 0x000fca00078fe2ff */
[----:B------:R-:W-:Y:S01]  /*0100*/  IMAD R11, R3, -0x48, R0 ;  /* 0xffffffb8030b7824 */ /* 0x000fe200078e0200 */
[----:B------:R-:W-:-:S03]  /*0110*/  CS2R R2, SRZ ;  /* 0x0000000000027805 */ /* 0x000fc6000001ff00 */
[----:B--2---:R-:W-:-:S05]  /*0120*/  IMAD.WIDE R8, R11, 0x4, R8 ;  /* 0x000000040b087825 */ /* 0x004fca00078e0208 */
[----:B------:R2:W3:Y:S01]  /*0130*/  @!P0 LDG.E.EL.64 R2, desc[UR4][R8.64] ;  /* 0x0000000408028981 */ /* 0x0004e2000c2e1b00 */
[----:B------:R-:W-:Y:S02]  /*0140*/  CS2R R4, SRZ ;  /* 0x0000000000047805 */ /* 0x000fe4000001ff00 */
[----:B------:R-:W-:Y:S01]  /*0150*/  CS2R R6, SRZ ;  /* 0x0000000000067805 */ /* 0x000fe2000001ff00 */
[----:B----4-:R-:W-:-:S04]  /*0160*/  IMAD.WIDE R12, R0, 0x4, R12 ;  /* 0x00000004000c7825 */ /* 0x010fc800078e020c */
[C---:B-----5:R-:W-:Y:S01]  /*0170*/  IMAD.WIDE R14, R11.reuse, 0x4, R14 ;  /* 0x000000040b0e7825 */ /* 0x060fe200078e020e */
[----:B------:R-:W4:Y:S01]  /*0180*/  @!P0 LDG.E.64 R4, desc[UR4][R12.64] ;  /* 0x000000040c048981 */ /* 0x000f22000c1e1b00 */
[----:B--2---:R-:W-:Y:S02]  /*0190*/  CS2R R8, SRZ ;  /* 0x0000000000087805 */ /* 0x004fe4000001ff00 */
[C---:B0-----:R-:W-:Y:S01]  /*01a0*/  IMAD.WIDE R16, R11.reuse, 0x4, R16 ;  /* 0x000000040b107825 */ /* 0x041fe200078e0210 */
[----:B------:R0:W4:Y:S03]  /*01b0*/  @!P0 LDG.E.EL.64 R6, desc[UR4][R14.64] ;  /* 0x000000040e068981 */ /* 0x000126000c2e1b00 */
[----:B-1----:R-:W-:Y:S01]  /*01c0*/  IMAD.WIDE R18, R11, 0x4, R18 ;  /* 0x000000040b127825 */ /* 0x002fe200078e0212 */
[----:B------:R-:W-:-:S04]  /*01d0*/  CS2R R10, SRZ ;  /* 0x00000000000a7805 */ /* 0x000fc8000001ff00 */
[----:B------:R-:W2:Y:S04]  /*01e0*/  @!P0 LDG.E.EL.64 R8, desc[UR4][R18.64] ;  /* 0x0000000412088981 */ /* 0x000ea8000c2e1b00 */
[----:B------:R-:W2:Y:S01]  /*01f0*/  @!P0 LDG.E.EL.64 R10, desc[UR4][R16.64] ;  /* 0x00000004100a8981 */ /* 0x000ea2000c2e1b00 */
[----:B0-----:R-:W-:Y:S01]  /*0200*/  HFMA2.MMA R14, -RZ, RZ, 1.625, 0 ;  /* 0x3e800000ff0e7435 */ /* 0x001fe200000001ff */
[----:B---3--:R-:W-:Y:S01]  /*0210*/  FADD R2, R2, 9.9999997473787516356e-06 ;  /* 0x3727c5ac02027421 */ /* 0x008fe20000000000 */
[----:B------:R-:W-:-:S03]  /*0220*/  FADD R3, R3, 9.9999997473787516356e-06 ;  /* 0x3727c5ac03037421 */ /* 0x000fc60000000000 */
[----:B------:R-:W0:Y:S08]  /*0230*/  MUFU.SQRT R12, R2 ;  /* 0x00000002000c7308 */ /* 0x000e300000002000 */
[----:B------:R1:W3:Y:S01]  /*0240*/  MUFU.SQRT R13, R3 ;  /* 0x00000003000d7308 */ /* 0x0002e20000002000 */
[C---:B0-----:R-:W-:Y:S02]  /*0250*/  FSETP.GT.AND P1, PT, R12.reuse, 8.50705917302346158658e+37, PT ;  /* 0x7e8000000c00780b */ /* 0x041fe40003f24000 */
[----:B------:R-:W-:Y:S01]  /*0260*/  FSETP.GEU.AND P3, PT, R12, 1.175494350822287508e-38, PT ;  /* 0x008000000c00780b */ /* 0x000fe20003f6e000 */
[----:B-1----:R-:W0:Y:S01]  /*0270*/  LDC.64 R2, c[0x0][0x238] ;  /* 0x00008e00ff027b82 */ /* 0x002e220000000a00 */
[----:B---3--:R-:W-:-:S02]  /*0280*/  FSETP.GT.AND P2, PT, R13, 8.50705917302346158658e+37, PT ;  /* 0x7e8000000d00780b */ /* 0x008fc40003f44000 */
[----:B------:R-:W-:-:S07]  /*0290*/  FSETP.GEU.AND P4, PT, R13, 1.175494350822287508e-38, PT ;  /* 0x008000000d00780b */ /* 0x000fce0003f8e000 */
[----:B------:R-:W-:-:S04]  /*02a0*/  @P1 FMUL R12, R12, 0.25 ;  /* 0x3e8000000c0c1820 */ /* 0x000fc80000400000 */
[----:B------:R-:W-:Y:S01]  /*02b0*/  @!P3 FMUL R12, R12, 16777216 ;  /* 0x4b8000000c0cb820 */ /* 0x000fe20000400000 */
[----:B------:R-:W-:-:S04]  /*02c0*/  @P2 FMUL R13, R13, 0.25 ;  /* 0x3e8000000d0d2820 */ /* 0x000fc80000400000 */
[----:B------:R-:W-:Y:S01]  /*02d0*/  @!P4 FMUL R13, R13, 16777216 ;  /* 0x4b8000000d0dc820 */ /* 0x000fe20000400000 */
[----:B------:R-:W1:Y:S01]  /*02e0*/  MUFU.RCP R12, R12 ;  /* 0x0000000c000c7308 */ /* 0x000e620000001000 */
[----:B------:R-:W-:-:S07]  /*02f0*/  FSEL R15, R14, 1, P1 ;  /* 0x3f8000000e0f7808 */ /* 0x000fce0000800000 */
[----:B------:R-:W3:Y:S01]  /*0300*/  MUFU.RCP R13, R13 ;  /* 0x0000000d000d7308 */ /* 0x000ee20000001000 */
[----:B------:R-:W-:Y:S01]  /*0310*/  FSEL R14, R14, 1, P2 ;  /* 0x3f8000000e0e7808 */ /* 0x000fe20001000000 */
[----:B------:R-:W-:-:S04]  /*0320*/  @!P3 FMUL R15, R15, 16777216 ;  /* 0x4b8000000f0fb820 */ /* 0x000fc80000400000 */
[----:B------:R-:W-:Y:S01]  /*0330*/  @!P4 FMUL R14, R14, 16777216 ;  /* 0x4b8000000e0ec820 */ /* 0x000fe20000400000 */
[----:B----4-:R-:W-:Y:S01]  /*0340*/  FADD R5, -R7, R5 ;  /* 0x0000000507057221 */ /* 0x010fe20000000100 */
[----:B------:R-:W-:Y:S01]  /*0350*/  FADD R4, -R6, R4 ;  /* 0x0000000406047221 */ /* 0x000fe20000000100 */
[----:B-1----:R-:W-:Y:S01]  /*0360*/  FMUL R15, R12, R15 ;  /* 0x0000000f0c0f7220 */ /* 0x002fe20000400000 */
[----:B---3--:R-:W-:-:S03]  /*0370*/  FMUL R14, R13, R14 ;  /* 0x0000000e0d0e7220 */ /* 0x008fc60000400000 */
[----:B------:R-:W-:Y:S01]  /*0380*/  FMUL R15, R4, R15 ;  /* 0x0000000f040f7220 */ /* 0x000fe20000400000 */
[----:B------:R-:W-:-:S03]  /*0390*/  FMUL R14, R5, R14 ;  /* 0x0000000e050e7220 */ /* 0x000fc60000400000 */
[----:B--2---:R-:W-:Y:S01]  /*03a0*/  FFMA R8, R15, R10, R8 ;  /* 0x0000000a0f087223 */ /* 0x004fe20000000008 */
[----:B------:R-:W-:-:S04]  /*03b0*/  FFMA R9, R14, R11, R9 ;  /* 0x0000000b0e097223 */ /* 0x000fc80000000009 */
[----:B------:R-:W-:Y:S02]  /*03c0*/  FSETP.GEU.AND P1, PT, R8, RZ, PT ;  /* 0x000000ff0800720b */ /* 0x000fe40003f2e000 */
[C---:B------:R-:W-:Y:S01]  /*03d0*/  FSETP.GEU.AND P2, PT, R9.reuse, RZ, PT ;  /* 0x000000ff0900720b */ /* 0x040fe20003f4e000 */
[----:B0-----:R-:W-:Y:S01]  /*03e0*/  IMAD.WIDE R2, R0, 0x4, R2 ;  /* 0x0000000400027825 */ /* 0x001fe200078e0202 */
[----:B------:R-:W-:Y:S02]  /*03f0*/  FSEL R8, R8, RZ, P1 ;  /* 0x000000ff08087208 */ /* 0x000fe40000800000 */
[----:B------:R-:W-:Y:S01]  /*0400*/  FSEL R9, R9, RZ, P2 ;  /* 0x000000ff09097208 */ /* 0x000fe20001000000 */
[----:B------:R-:W-:Y:S08]  /*0410*/  @P0 EXIT ;  /* 0x000000000000094d */ /* 0x000ff00003800000 */
[----:B------:R-:W-:Y:S01]  /*0420*/  STG.E.64 desc[UR4][R2.64], R8 ;  /* 0x0000000802007986 */ /* 0x000fe2000c101b04 */
[----:B------:R-:W-:Y:S05]  /*0430*/  EXIT ;  /* 0x000000000000794d */ /* 0x000fea0003800000 */
.L_x_0:
[----:B------:R-:W-:-:S00]  /*0440*/  BRA `(.L_x_0) ;  /* 0xfffffffc00fc7947 */ /* 0x000fc0000383ffff */
[----:B------:R-:W-:-:S00]  /*0450*/  NOP ;  /* 0x0000000000007918 */ /* 0x000fc00000000000 */
        /* <DEDUP_REMOVED lines=10> */
.L_x_1:


//--------------------- .nv.global.init           --------------------------
	.section	.nv.global.init,"aw",@progbits
.nv.global.init:
	.type		_$_str,@object
	.size		_$_str,(_$_str_$_2 - _$_str)
_$_str:
        /*0000*/ 	.byte	0x5f, 0x5f, 0x43, 0x55, 0x44, 0x41, 0x5f, 0x46, 0x54, 0x5a, 0x00
	.type		_$_str_$_2,@object
	.size		_$_str_$_2,(.L_1 - _$_str_$_2)
_$_str_$_2:
        /*000b*/ 	.byte	0x5f, 0x5f, 0x43, 0x55, 0x44, 0x41, 0x5f, 0x50, 0x52, 0x45, 0x43, 0x5f, 0x53, 0x51, 0x52, 0x54
        /*001b*/ 	.byte	0x00
.L_1:


//--------------------- .nv.constant0.triton_poi_fused__native_batch_norm_legit_no_training_relu_6 --------------------------
	.section	.nv.constant0.triton_poi_fused__native_batch_norm_legit_no_training_relu_6,"a",@progbits
	.sectionflags	@""
	.align	4
.nv.constant0.triton_poi_fused__native_batch_norm_legit_no_training_relu_6:
	.zero		580
